//
// Generated by NVIDIA NVVM Compiler
//
// Compiler Build ID: CL-36424714
// Cuda compilation tools, release 13.0, V13.0.88
// Based on NVVM 20.0.0
//

.version 9.0
.target sm_100
.address_size 64

	// .globl	lifeStep

.visible .entry lifeStep(
	.param .u64 .ptr .align 1 lifeStep_param_0,
	.param .u32 lifeStep_param_1,
	.param .u32 lifeStep_param_2
)
{
	.reg .pred 	%p<8>;
	.reg .b16 	%rs<3>;
	.reg .b32 	%r<36>;
	.reg .b64 	%rd<27>;

	ld.param.u64 	%rd2, [lifeStep_param_0];
	ld.param.u32 	%r2, [lifeStep_param_1];
	ld.param.u32 	%r3, [lifeStep_param_2];
	cvta.to.global.u64 	%rd3, %rd2;
	mov.u32 	%r4, %ctaid.x;
	mov.u32 	%r5, %ntid.x;
	mov.u32 	%r6, %tid.x;
	mad.lo.s32 	%r7, %r4, %r5, %r6;
	mov.u32 	%r8, %ctaid.y;
	mov.u32 	%r9, %ntid.y;
	mov.u32 	%r10, %tid.y;
	mad.lo.s32 	%r11, %r8, %r9, %r10;
	add.s32 	%r12, %r7, 1;
	rem.s32 	%r13, %r12, %r2;
	add.s32 	%r14, %r7, %r2;
	add.s32 	%r15, %r14, -1;
	rem.s32 	%r16, %r15, %r2;
	add.s32 	%r17, %r11, %r3;
	add.s32 	%r18, %r17, -1;
	rem.s32 	%r19, %r18, %r3;
	add.s32 	%r20, %r11, 1;
	rem.s32 	%r21, %r20, %r3;
	mul.wide.s32 	%rd4, %r16, 8;
	add.s64 	%rd5, %rd3, %rd4;
	ld.global.u64 	%rd6, [%rd5];
	cvta.to.global.u64 	%rd7, %rd6;
	cvt.s64.s32 	%rd8, %r19;
	add.s64 	%rd9, %rd7, %rd8;
	ld.global.s8 	%r22, [%rd9];
	mul.wide.s32 	%rd10, %r7, 8;
	add.s64 	%rd11, %rd3, %rd10;
	ld.global.u64 	%rd12, [%rd11];
	cvta.to.global.u64 	%rd13, %rd12;
	add.s64 	%rd14, %rd13, %rd8;
	ld.global.s8 	%r23, [%rd14];
	add.s32 	%r24, %r23, %r22;
	mul.wide.s32 	%rd15, %r13, 8;
	add.s64 	%rd16, %rd3, %rd15;
	ld.global.u64 	%rd17, [%rd16];
	cvta.to.global.u64 	%rd18, %rd17;
	add.s64 	%rd19, %rd18, %rd8;
	ld.global.s8 	%r25, [%rd19];
	add.s32 	%r26, %r24, %r25;
	cvt.u64.u32 	%rd20, %r11;
	add.s64 	%rd21, %rd7, %rd20;
	ld.global.s8 	%r27, [%rd21];
	add.s32 	%r28, %r26, %r27;
	add.s64 	%rd22, %rd18, %rd20;
	ld.global.s8 	%r29, [%rd22];
	add.s32 	%r30, %r28, %r29;
	cvt.u64.u32 	%rd23, %r21;
	add.s64 	%rd24, %rd7, %rd23;
	ld.global.s8 	%r31, [%rd24];
	add.s32 	%r32, %r30, %r31;
	add.s64 	%rd25, %rd13, %rd23;
	ld.global.s8 	%r33, [%rd25];
	add.s32 	%r34, %r32, %r33;
	add.s64 	%rd26, %rd18, %rd23;
	ld.global.s8 	%r35, [%rd26];
	add.s32 	%r1, %r34, %r35;
	add.s64 	%rd1, %rd13, %rd20;
	mov.pred 	%p7, -1;
	setp.eq.s32 	%p4, %r1, 3;
	@%p4 bra 	$L__BB0_4;
	setp.ne.s32 	%p5, %r1, 2;
	@%p5 bra 	$L__BB0_3;
	ld.global.u8 	%rs1, [%rd1];
	setp.ne.s16 	%p7, %rs1, 0;
	bra.uni 	$L__BB0_4;
$L__BB0_3:
	mov.pred 	%p7, 0;
$L__BB0_4:
	selp.u16 	%rs2, 1, 0, %p7;
	st.global.u8 	[%rd1], %rs2;
	ret;

}


// ===== COMPILED SASS (sm_100) =====

	.target	sm_100

	.elftype	@"ET_EXEC"


//--------------------- .note.nv.tkinfo           --------------------------
	.section	.note.nv.tkinfo,"",@"SHT_NOTE"
	.sectionflags	@"SHF_NOTE_NV_TKINFO"
	.tkinfo
        /*0018*/ 	.word	0x00000002
        /*0030*/ 	.string	""
        /*0030*/ 	.string	"ptxas"
        /*0030*/ 	.string	"Cuda compilation tools, release 13.0, V13.0.88"
        /*0030*/ 	.string	"Build cuda_13.0.r13.0/compiler.36424714_0"
        /*0030*/ 	.string	"-arch sm_100 -m 64 "



//--------------------- .note.nv.cuinfo           --------------------------
	.section	.note.nv.cuinfo,"",@"SHT_NOTE"
	.sectionflags	@"SHF_NOTE_NV_CUINFO"
        /*0018*/ 	.short	0x0002
        /*001a*/ 	.short	0x0064
        /*001c*/ 	.short	0x0082
	.zero		2


//--------------------- .nv.info                  --------------------------
	.section	.nv.info,"",@"SHT_CUDA_INFO"
	.align	4


	//----- nvinfo : EIATTR_REGCOUNT
	.align		4
        /*0000*/ 	.byte	0x04, 0x2f
        /*0002*/ 	.short	(.L_1 - .L_0)
	.align		4
.L_0:
        /*0004*/ 	.word	index@(lifeStep)
        /*0008*/ 	.word	0x0000001a


	//----- nvinfo : EIATTR_FRAME_SIZE
	.align		4
.L_1:
        /*000c*/ 	.byte	0x04, 0x11
        /*000e*/ 	.short	(.L_3 - .L_2)
	.align		4
.L_2:
        /*0010*/ 	.word	index@(lifeStep)
        /*0014*/ 	.word	0x00000000


	//----- nvinfo : EIATTR_MIN_STACK_SIZE
	.align		4
.L_3:
        /*0018*/ 	.byte	0x04, 0x12
        /*001a*/ 	.short	(.L_5 - .L_4)
	.align		4
.L_4:
        /*001c*/ 	.word	index@(lifeStep)
        /*0020*/ 	.word	0x00000000
.L_5:


//--------------------- .nv.compat                --------------------------
	.section	.nv.compat,"",@"SHT_CUDA_COMPAT_INFO"
	.align	4
        /*0000*/ 	.byte	0x02, 0x09, 0x00, 0x00, 0x02, 0x02, 0x01, 0x00, 0x02, 0x05, 0x05, 0x00, 0x03, 0x07, 0x01, 0x01
        /*0010*/ 	.byte	0x02, 0x03, 0x00, 0x00, 0x02, 0x06, 0x01, 0x00, 0x04, 0x0b, 0x08, 0x00, 0x09, 0x00, 0x00, 0x00
        /*0020*/ 	.byte	0x00, 0x00, 0x00, 0x00


//--------------------- .nv.info.lifeStep         --------------------------
	.section	.nv.info.lifeStep,"",@"SHT_CUDA_INFO"
	.sectionflags	@""
	.align	4


	//----- nvinfo : EIATTR_CUDA_API_VERSION
	.align		4
        /*0000*/ 	.byte	0x04, 0x37
        /*0002*/ 	.short	(.L_7 - .L_6)
.L_6:
        /*0004*/ 	.word	0x00000082


	//----- nvinfo : EIATTR_KPARAM_INFO
	.align		4
.L_7:
        /*0008*/ 	.byte	0x04, 0x17
        /*000a*/ 	.short	(.L_9 - .L_8)
.L_8:
        /*000c*/ 	.word	0x00000000
        /*0010*/ 	.short	0x0002
        /*0012*/ 	.short	0x000c
        /*0014*/ 	.byte	0x00, 0xf0, 0x11, 0x00


	//----- nvinfo : EIATTR_KPARAM_INFO
	.align		4
.L_9:
        /*0018*/ 	.byte	0x04, 0x17
        /*001a*/ 	.short	(.L_11 - .L_10)
.L_10:
        /*001c*/ 	.word	0x00000000
        /*0020*/ 	.short	0x0001
        /*0022*/ 	.short	0x0008
        /*0024*/ 	.byte	0x00, 0xf0, 0x11, 0x00


	//----- nvinfo : EIATTR_KPARAM_INFO
	.align		4
.L_11:
        /*0028*/ 	.byte	0x04, 0x17
        /*002a*/ 	.short	(.L_13 - .L_12)
.L_12:
        /*002c*/ 	.word	0x00000000
        /*0030*/ 	.short	0x0000
        /*0032*/ 	.short	0x0000
        /*0034*/ 	.byte	0x00, 0xf5, 0x21, 0x00


	//----- nvinfo : EIATTR_SPARSE_MMA_MASK
	.align		4
.L_13:
        /*0038*/ 	.byte	0x03, 0x50
        /*003a*/ 	.short	0x0000


	//----- nvinfo : EIATTR_MAXREG_COUNT
	.align		4
        /*003c*/ 	.byte	0x03, 0x1b
        /*003e*/ 	.short	0x00ff


	//----- nvinfo : EIATTR_MERCURY_ISA_VERSION
	.align		4
        /*0040*/ 	.byte	0x03, 0x5f
        /*0042*/ 	.short	0x0101


	//----- nvinfo : EIATTR_VRC_CTA_INIT_COUNT
	.align		4
        /*0044*/ 	.byte	0x02, 0x4a
	.zero		1
	.zero		1


	//----- nvinfo : EIATTR_EXIT_INSTR_OFFSETS
	.align		4
        /*0048*/ 	.byte	0x04, 0x1c
        /*004a*/ 	.short	(.L_15 - .L_14)


	//   ....[0]....
.L_14:
        /*004c*/ 	.word	0x00000870


	//----- nvinfo : EIATTR_CRS_STACK_SIZE
	.align		4
.L_15:
        /*0050*/ 	.byte	0x04, 0x1e
        /*0052*/ 	.short	(.L_17 - .L_16)
.L_16:
        /*0054*/ 	.word	0x00000000


	//----- nvinfo : EIATTR_CBANK_PARAM_SIZE
	.align		4
.L_17:
        /*0058*/ 	.byte	0x03, 0x19
        /*005a*/ 	.short	0x0010


	//----- nvinfo : EIATTR_PARAM_CBANK
	.align		4
        /*005c*/ 	.byte	0x04, 0x0a
        /*005e*/ 	.short	(.L_19 - .L_18)
	.align		4
.L_18:
        /*0060*/ 	.word	index@(.nv.constant0.lifeStep)
        /*0064*/ 	.short	0x0380
        /*0066*/ 	.short	0x0010


	//----- nvinfo : EIATTR_SW_WAR
	.align		4
.L_19:
        /*0068*/ 	.byte	0x04, 0x36
        /*006a*/ 	.short	(.L_21 - .L_20)
.L_20:
        /*006c*/ 	.word	0x00000008
.L_21:


//--------------------- .nv.callgraph             --------------------------
	.section	.nv.callgraph,"",@"SHT_CUDA_CALLGRAPH"
	.align	4
	.sectionentsize	8
	.align		4
        /*0000*/ 	.word	0x00000000
	.align		4
        /*0004*/ 	.word	0xffffffff
	.align		4
        /*0008*/ 	.word	0x00000000
	.align		4
        /*000c*/ 	.word	0xfffffffe
	.align		4
        /*0010*/ 	.word	0x00000000
	.align		4
        /*0014*/ 	.word	0xfffffffd
	.align		4
        /*0018*/ 	.word	0x00000000
	.align		4
        /*001c*/ 	.word	0xfffffffc


//--------------------- .text.lifeStep            --------------------------
	.section	.text.lifeStep,"ax",@progbits
	.align	128
        .global         lifeStep
        .type           lifeStep,@function
        .size           lifeStep,(.L_x_4 - lifeStep)
        .other          lifeStep,@"STO_CUDA_ENTRY STV_DEFAULT"
lifeStep:
.text.lifeStep:
[----:B------:R-:W-:Y:S08]  /*0000*/  LDC R1, c[0x0][0x37c] ;  /* 0x0000df00ff017b82 */ /* 0x000ff00000000800 */
[----:B------:R-:W0:Y:S01]  /*0010*/  LDC R2, c[0x0][0x388] ;  /* 0x0000e200ff027b82 */ /* 0x000e220000000800 */
[----:B------:R-:W1:Y:S01]  /*0020*/  S2R R8, SR_TID.X ;  /* 0x0000000000087919 */ /* 0x000e620000002100 */
[----:B------:R-:W2:Y:S06]  /*0030*/  LDCU.64 UR6, c[0x0][0x358] ;  /* 0x00006b00ff0677ac */ /* 0x000eac0008000a00 */
[----:B------:R-:W1:Y:S08]  /*0040*/  S2UR UR4, SR_CTAID.X ;  /* 0x00000000000479c3 */ /* 0x000e700000002500 */
[----:B------:R-:W1:Y:S01]  /*0050*/  LDC R3, c[0x0][0x360] ;  /* 0x0000d800ff037b82 */ /* 0x000e620000000800 */
[----:B0-----:R-:W-:-:S04]  /*0060*/  IABS R0, R2 ;  /* 0x0000000200007213 */ /* 0x001fc80000000000 */
[----:B------:R-:W0:Y:S01]  /*0070*/  I2F.RP R6, R0 ;  /* 0x0000000000067306 */ /* 0x000e220000209400 */
[----:B-1----:R-:W-:-:S07]  /*0080*/  IMAD R3, R3, UR4, R8 ;  /* 0x0000000403037c24 */ /* 0x002fce000f8e0208 */
[----:B0-----:R-:W0:Y:S01]  /*0090*/  MUFU.RCP R6, R6 ;  /* 0x0000000600067308 */ /* 0x001e220000001000 */
[----:B------:R-:W-:-:S04]  /*00a0*/  IADD3 R8, PT, PT, R3, -0x1, R2 ;  /* 0xffffffff03087810 */ /* 0x000fc80007ffe002 */
[----:B------:R-:W-:Y:S01]  /*00b0*/  IABS R9, R8 ;  /* 0x0000000800097213 */ /* 0x000fe20000000000 */
[----:B0-----:R-:W-:Y:S02]  /*00c0*/  VIADD R4, R6, 0xffffffe ;  /* 0x0ffffffe06047836 */ /* 0x001fe40000000000 */
[----:B------:R-:W-:Y:S02]  /*00d0*/  VIADD R6, R3, 0x1 ;  /* 0x0000000103067836 */ /* 0x000fe40000000000 */
[----:B------:R0:W1:Y:S03]  /*00e0*/  F2I.FTZ.U32.TRUNC.NTZ R5, R4 ;  /* 0x0000000400057305 */ /* 0x000066000021f000 */
[----:B------:R-:W-:Y:S01]  /*00f0*/  ISETP.GE.AND P3, PT, R6, RZ, PT ;  /* 0x000000ff0600720c */ /* 0x000fe20003f66270 */
[----:B0-----:R-:W-:Y:S02]  /*0100*/  IMAD.MOV.U32 R4, RZ, RZ, RZ ;  /* 0x000000ffff047224 */ /* 0x001fe400078e00ff */
[----:B-1----:R-:W-:-:S04]  /*0110*/  IMAD.MOV R7, RZ, RZ, -R5 ;  /* 0x000000ffff077224 */ /* 0x002fc800078e0a05 */
[----:B------:R-:W-:-:S04]  /*0120*/  IMAD R7, R7, R0, RZ ;  /* 0x0000000007077224 */ /* 0x000fc800078e02ff */
[----:B------:R-:W-:Y:S01]  /*0130*/  IMAD.HI.U32 R5, R5, R7, R4 ;  /* 0x0000000705057227 */ /* 0x000fe200078e0004 */
[----:B------:R-:W-:-:S05]  /*0140*/  IABS R7, R6 ;  /* 0x0000000600077213 */ /* 0x000fca0000000000 */
[----:B------:R-:W-:-:S04]  /*0150*/  IMAD.HI.U32 R4, R5, R9, RZ ;  /* 0x0000000905047227 */ /* 0x000fc800078e00ff */
[----:B------:R-:W-:Y:S02]  /*0160*/  IMAD.MOV R4, RZ, RZ, -R4 ;  /* 0x000000ffff047224 */ /* 0x000fe400078e0a04 */
[----:B------:R-:W-:-:S04]  /*0170*/  IMAD.HI.U32 R5, R5, R7, RZ ;  /* 0x0000000705057227 */ /* 0x000fc800078e00ff */
[----:B------:R-:W-:Y:S02]  /*0180*/  IMAD R9, R0, R4, R9 ;  /* 0x0000000400097224 */ /* 0x000fe400078e0209 */
[----:B------:R-:W-:-:S03]  /*0190*/  IMAD.MOV R5, RZ, RZ, -R5 ;  /* 0x000000ffff057224 */ /* 0x000fc600078e0a05 */
[C---:B------:R-:W-:Y:S01]  /*01a0*/  ISETP.GT.U32.AND P1, PT, R0.reuse, R9, PT ;  /* 0x000000090000720c */ /* 0x040fe20003f24070 */
[C---:B------:R-:W-:Y:S02]  /*01b0*/  IMAD R7, R0.reuse, R5, R7 ;  /* 0x0000000500077224 */ /* 0x040fe400078e0207 */
[----:B------:R-:W0:Y:S03]  /*01c0*/  LDC.64 R4, c[0x0][0x380] ;  /* 0x0000e000ff047b82 */ /* 0x000e260000000a00 */
[----:B------:R-:W-:-:S07]  /*01d0*/  ISETP.GT.U32.AND P0, PT, R0, R7, PT ;  /* 0x000000070000720c */ /* 0x000fce0003f04070 */
[----:B------:R-:W-:-:S05]  /*01e0*/  @!P1 IMAD.IADD R9, R9, 0x1, -R0 ;  /* 0x0000000109099824 */ /* 0x000fca00078e0a00 */
[----:B------:R-:W-:Y:S01]  /*01f0*/  ISETP.GT.U32.AND P2, PT, R0, R9, PT ;  /* 0x000000090000720c */ /* 0x000fe20003f44070 */
[----:B------:R-:W-:Y:S01]  /*0200*/  @!P0 IMAD.IADD R7, R7, 0x1, -R0 ;  /* 0x0000000107078824 */ /* 0x000fe200078e0a00 */
[----:B------:R-:W-:-:S04]  /*0210*/  ISETP.GE.AND P0, PT, R8, RZ, PT ;  /* 0x000000ff0800720c */ /* 0x000fc80003f06270 */
[----:B------:R-:W-:-:S07]  /*0220*/  ISETP.GT.U32.AND P1, PT, R0, R7, PT ;  /* 0x000000070000720c */ /* 0x000fce0003f24070 */
[----:B------:R-:W-:Y:S01]  /*0230*/  @!P2 IMAD.IADD R9, R9, 0x1, -R0 ;  /* 0x000000010909a824 */ /* 0x000fe200078e0a00 */
[----:B------:R-:W-:-:S04]  /*0240*/  ISETP.NE.AND P2, PT, R2, RZ, PT ;  /* 0x000000ff0200720c */ /* 0x000fc80003f45270 */
[----:B------:R-:W-:Y:S01]  /*0250*/  MOV R8, R9 ;  /* 0x0000000900087202 */ /* 0x000fe20000000f00 */
[----:B------:R-:W-:Y:S01]  /*0260*/  @!P1 IMAD.IADD R7, R7, 0x1, -R0 ;  /* 0x0000000107079824 */ /* 0x000fe200078e0a00 */
[----:B------:R-:W-:-:S03]  /*0270*/  LOP3.LUT R9, RZ, R2, RZ, 0x33, !PT ;  /* 0x00000002ff097212 */ /* 0x000fc600078e33ff */
[----:B------:R-:W-:Y:S02]  /*0280*/  @!P0 IMAD.MOV R8, RZ, RZ, -R8 ;  /* 0x000000ffff088224 */ /* 0x000fe400078e0a08 */
[----:B------:R-:W-:-:S03]  /*0290*/  IMAD.MOV.U32 R0, RZ, RZ, R7 ;  /* 0x000000ffff007224 */ /* 0x000fc600078e0007 */
[----:B------:R-:W-:Y:S01]  /*02a0*/  SEL R11, R9, R8, !P2 ;  /* 0x00000008090b7207 */ /* 0x000fe20005000000 */
[----:B------:R-:W-:-:S04]  /*02b0*/  @!P3 IMAD.MOV R0, RZ, RZ, -R0 ;  /* 0x000000ffff00b224 */ /* 0x000fc800078e0a00 */
[--C-:B0-----:R-:W-:Y:S01]  /*02c0*/  IMAD.WIDE R6, R11, 0x8, R4.reuse ;  /* 0x000000080b067825 */ /* 0x101fe200078e0204 */
[----:B------:R-:W-:Y:S02]  /*02d0*/  SEL R9, R9, R0, !P2 ;  /* 0x0000000009097207 */ /* 0x000fe40005000000 */
[----:B------:R-:W0:Y:S01]  /*02e0*/  LDC R0, c[0x0][0x38c] ;  /* 0x0000e300ff007b82 */ /* 0x000e220000000800 */
[--C-:B------:R-:W-:Y:S02]  /*02f0*/  IMAD.WIDE R2, R3, 0x8, R4.reuse ;  /* 0x0000000803027825 */ /* 0x100fe400078e0204 */
[----:B--2---:R-:W2:Y:S02]  /*0300*/  LDG.E.64 R6, desc[UR6][R6.64] ;  /* 0x0000000606067981 */ /* 0x004ea4000c1e1b00 */
[----:B------:R-:W-:Y:S02]  /*0310*/  IMAD.WIDE R4, R9, 0x8, R4 ;  /* 0x0000000809047825 */ /* 0x000fe400078e0204 */
[----:B------:R-:W3:Y:S04]  /*0320*/  LDG.E.64 R2, desc[UR6][R2.64] ;  /* 0x0000000602027981 */ /* 0x000ee8000c1e1b00 */
[----:B------:R-:W4:Y:S01]  /*0330*/  LDG.E.64 R4, desc[UR6][R4.64] ;  /* 0x0000000604047981 */ /* 0x000f22000c1e1b00 */
[----:B------:R-:W1:Y:S01]  /*0340*/  S2UR UR4, SR_CTAID.Y ;  /* 0x00000000000479c3 */ /* 0x000e620000002600 */
[----:B------:R-:W1:Y:S07]  /*0350*/  S2R R12, SR_TID.Y ;  /* 0x00000000000c7919 */ /* 0x000e6e0000002200 */
[----:B------:R-:W1:Y:S01]  /*0360*/  LDC R9, c[0x0][0x364] ;  /* 0x0000d900ff097b82 */ /* 0x000e620000000800 */
[----:B0-----:R-:W-:-:S04]  /*0370*/  IABS R8, R0 ;  /* 0x0000000000087213 */ /* 0x001fc80000000000 */
[----:B------:R-:W0:Y:S08]  /*0380*/  I2F.RP R13, R8 ;  /* 0x00000008000d7306 */ /* 0x000e300000209400 */
[----:B0-----:R-:W0:Y:S01]  /*0390*/  MUFU.RCP R13, R13 ;  /* 0x0000000d000d7308 */ /* 0x001e220000001000 */
[----:B-1----:R-:W-:-:S05]  /*03a0*/  IMAD R9, R9, UR4, R12 ;  /* 0x0000000409097c24 */ /* 0x002fca000f8e020c */
[----:B------:R-:W-:-:S04]  /*03b0*/  IADD3 R12, PT, PT, R9, -0x1, R0 ;  /* 0xffffffff090c7810 */ /* 0x000fc80007ffe000 */
[----:B------:R-:W-:Y:S01]  /*03c0*/  IABS R14, R12 ;  /* 0x0000000c000e7213 */ /* 0x000fe20000000000 */
[----:B0-----:R-:W-:Y:S01]  /*03d0*/  VIADD R10, R13, 0xffffffe ;  /* 0x0ffffffe0d0a7836 */ /* 0x001fe20000000000 */
[----:B------:R-:W-:-:S03]  /*03e0*/  IADD3 R13, PT, PT, R9, 0x1, RZ ;  /* 0x00000001090d7810 */ /* 0x000fc60007ffe0ff */
[----:B------:R0:W1:Y:S01]  /*03f0*/  F2I.FTZ.U32.TRUNC.NTZ R11, R10 ;  /* 0x0000000a000b7305 */ /* 0x000062000021f000 */
[----:B------:R-:W-:Y:S01]  /*0400*/  IABS R16, R13 ;  /* 0x0000000d00107213 */ /* 0x000fe20000000000 */
[----:B0-----:R-:W-:Y:S02]  /*0410*/  IMAD.MOV.U32 R10, RZ, RZ, RZ ;  /* 0x000000ffff0a7224 */ /* 0x001fe400078e00ff */
[----:B-1----:R-:W-:-:S04]  /*0420*/  IMAD.MOV R15, RZ, RZ, -R11 ;  /* 0x000000ffff0f7224 */ /* 0x002fc800078e0a0b */
[----:B------:R-:W-:-:S04]  /*0430*/  IMAD R15, R15, R8, RZ ;  /* 0x000000080f0f7224 */ /* 0x000fc800078e02ff */
[----:B------:R-:W-:-:S06]  /*0440*/  IMAD.HI.U32 R11, R11, R15, R10 ;  /* 0x0000000f0b0b7227 */ /* 0x000fcc00078e000a */
[----:B------:R-:W-:-:S04]  /*0450*/  IMAD.HI.U32 R10, R11, R14, RZ ;  /* 0x0000000e0b0a7227 */ /* 0x000fc800078e00ff */
[----:B------:R-:W-:-:S04]  /*0460*/  IMAD.HI.U32 R11, R11, R16, RZ ;  /* 0x000000100b0b7227 */ /* 0x000fc800078e00ff */
[----:B------:R-:W-:Y:S02]  /*0470*/  IMAD.MOV R15, RZ, RZ, -R10 ;  /* 0x000000ffff0f7224 */ /* 0x000fe400078e0a0a */
[----:B------:R-:W-:Y:S02]  /*0480*/  IMAD.MOV R17, RZ, RZ, -R11 ;  /* 0x000000ffff117224 */ /* 0x000fe400078e0a0b */
[C---:B------:R-:W-:Y:S02]  /*0490*/  IMAD R11, R8.reuse, R15, R14 ;  /* 0x0000000f080b7224 */ /* 0x040fe400078e020e */
[----:B------:R-:W-:-:S03]  /*04a0*/  IMAD R15, R8, R17, R16 ;  /* 0x00000011080f7224 */ /* 0x000fc600078e0210 */
[C---:B------:R-:W-:Y:S02]  /*04b0*/  ISETP.GT.U32.AND P0, PT, R8.reuse, R11, PT ;  /* 0x0000000b0800720c */ /* 0x040fe40003f04070 */
[----:B------:R-:W-:-:S11]  /*04c0*/  ISETP.GT.U32.AND P1, PT, R8, R15, PT ;  /* 0x0000000f0800720c */ /* 0x000fd60003f24070 */
[--C-:B------:R-:W-:Y:S01]  /*04d0*/  @!P0 IMAD.IADD R11, R11, 0x1, -R8.reuse ;  /* 0x000000010b0b8824 */ /* 0x100fe200078e0a08 */
[----:B------:R-:W-:Y:S01]  /*04e0*/  ISETP.GE.AND P0, PT, R12, RZ, PT ;  /* 0x000000ff0c00720c */ /* 0x000fe20003f06270 */
[----:B------:R-:W-:Y:S01]  /*04f0*/  @!P1 IMAD.IADD R15, R15, 0x1, -R8 ;  /* 0x000000010f0f9824 */ /* 0x000fe200078e0a08 */
[----:B------:R-:W-:Y:S02]  /*0500*/  ISETP.GE.AND P1, PT, R13, RZ, PT ;  /* 0x000000ff0d00720c */ /* 0x000fe40003f26270 */
[C---:B------:R-:W-:Y:S02]  /*0510*/  ISETP.GT.U32.AND P2, PT, R8.reuse, R11, PT ;  /* 0x0000000b0800720c */ /* 0x040fe40003f44070 */
[----:B------:R-:W-:-:S11]  /*0520*/  ISETP.GT.U32.AND P3, PT, R8, R15, PT ;  /* 0x0000000f0800720c */ /* 0x000fd60003f64070 */
[----:B------:R-:W-:Y:S01]  /*0530*/  @!P2 IMAD.IADD R11, R11, 0x1, -R8 ;  /* 0x000000010b0ba824 */ /* 0x000fe200078e0a08 */
[----:B------:R-:W-:Y:S02]  /*0540*/  ISETP.NE.AND P2, PT, R0, RZ, PT ;  /* 0x000000ff0000720c */ /* 0x000fe40003f45270 */
[----:B------:R-:W-:Y:S01]  /*0550*/  LOP3.LUT R0, RZ, R0, RZ, 0x33, !PT ;  /* 0x00000000ff007212 */ /* 0x000fe200078e33ff */
[----:B------:R-:W-:Y:S01]  /*0560*/  @!P0 IMAD.MOV R11, RZ, RZ, -R11 ;  /* 0x000000ffff0b8224 */ /* 0x000fe200078e0a0b */
[----:B------:R-:W-:-:S04]  /*0570*/  @!P3 IADD3 R15, PT, PT, R15, -R8, RZ ;  /* 0x800000080f0fb210 */ /* 0x000fc80007ffe0ff */
[----:B------:R-:W-:Y:S01]  /*0580*/  SEL R19, R0, R11, !P2 ;  /* 0x0000000b00137207 */ /* 0x000fe20005000000 */
[----:B------:R-:W-:-:S03]  /*0590*/  @!P1 IMAD.MOV R15, RZ, RZ, -R15 ;  /* 0x000000ffff0f9224 */ /* 0x000fc600078e0a0f */
[----:B------:R-:W-:Y:S02]  /*05a0*/  SHF.R.S32.HI R11, RZ, 0x1f, R19 ;  /* 0x0000001fff0b7819 */ /* 0x000fe40000011413 */
[----:B------:R-:W-:Y:S02]  /*05b0*/  SEL R23, R0, R15, !P2 ;  /* 0x0000000f00177207 */ /* 0x000fe40005000000 */
[-C--:B--2---:R-:W-:Y:S02]  /*05c0*/  IADD3 R14, P0, PT, R19, R6.reuse, RZ ;  /* 0x00000006130e7210 */ /* 0x084fe40007f1e0ff */
[-C--:B------:R-:W-:Y:S02]  /*05d0*/  IADD3 R20, P1, PT, R9, R6.reuse, RZ ;  /* 0x0000000609147210 */ /* 0x080fe40007f3e0ff */
[----:B------:R-:W-:Y:S01]  /*05e0*/  IADD3 R6, P2, PT, R23, R6, RZ ;  /* 0x0000000617067210 */ /* 0x000fe20007f5e0ff */
[----:B------:R-:W-:Y:S01]  /*05f0*/  IMAD.X R15, R7, 0x1, R11, P0 ;  /* 0x00000001070f7824 */ /* 0x000fe200000e060b */
[----:B---3--:R-:W-:Y:S01]  /*0600*/  IADD3 R16, P0, PT, R19, R2, RZ ;  /* 0x0000000213107210 */ /* 0x008fe20007f1e0ff */
[----:B------:R-:W-:-:S03]  /*0610*/  IMAD.X R21, RZ, RZ, R7, P1 ;  /* 0x000000ffff157224 */ /* 0x000fc600008e0607 */
[----:B------:R-:W2:Y:S01]  /*0620*/  LDG.E.S8 R0, desc[UR6][R14.64] ;  /* 0x000000060e007981 */ /* 0x000ea2000c1e1300 */
[----:B------:R-:W-:Y:S01]  /*0630*/  IMAD.X R17, R3, 0x1, R11, P0 ;  /* 0x0000000103117824 */ /* 0x000fe200000e060b */
[-C--:B----4-:R-:W-:Y:S01]  /*0640*/  IADD3 R18, P0, PT, R19, R4.reuse, RZ ;  /* 0x0000000413127210 */ /* 0x090fe20007f1e0ff */
[----:B------:R-:W-:Y:S01]  /*0650*/  IMAD.X R7, RZ, RZ, R7, P2 ;  /* 0x000000ffff077224 */ /* 0x000fe200010e0607 */
[----:B------:R-:W-:Y:S01]  /*0660*/  IADD3 R12, P1, PT, R9, R4, RZ ;  /* 0x00000004090c7210 */ /* 0x000fe20007f3e0ff */
[----:B------:R-:W3:Y:S01]  /*0670*/  LDG.E.S8 R21, desc[UR6][R20.64] ;  /* 0x0000000614157981 */ /* 0x000ee2000c1e1300 */
[----:B------:R-:W-:Y:S02]  /*0680*/  IADD3.X R19, PT, PT, R5, R11, RZ, P0, !PT ;  /* 0x0000000b05137210 */ /* 0x000fe400007fe4ff */
[C---:B------:R-:W-:Y:S01]  /*0690*/  IADD3 R10, P0, PT, R23.reuse, R2, RZ ;  /* 0x00000002170a7210 */ /* 0x040fe20007f1e0ff */
[----:B------:R-:W-:Y:S01]  /*06a0*/  IMAD.X R13, RZ, RZ, R5, P1 ;  /* 0x000000ffff0d7224 */ /* 0x000fe200008e0605 */
[----:B------:R-:W2:Y:S03]  /*06b0*/  LDG.E.S8 R17, desc[UR6][R16.64] ;  /* 0x0000000610117981 */ /* 0x000ea6000c1e1300 */
[----:B------:R-:W-:Y:S01]  /*06c0*/  IMAD.X R11, RZ, RZ, R3, P0 ;  /* 0x000000ffff0b7224 */ /* 0x000fe200000e0603 */
[----:B------:R-:W2:Y:S01]  /*06d0*/  LDG.E.S8 R18, desc[UR6][R18.64] ;  /* 0x0000000612127981 */ /* 0x000ea2000c1e1300 */
[----:B------:R-:W-:-:S03]  /*06e0*/  IADD3 R4, P0, PT, R23, R4, RZ ;  /* 0x0000000417047210 */ /* 0x000fc60007f1e0ff */
[----:B------:R-:W3:Y:S02]  /*06f0*/  LDG.E.S8 R12, desc[UR6][R12.64] ;  /* 0x000000060c0c7981 */ /* 0x000ee4000c1e1300 */
[----:B------:R-:W-:Y:S02]  /*0700*/  IMAD.X R5, RZ, RZ, R5, P0 ;  /* 0x000000ffff057224 */ /* 0x000fe400000e0605 */
[----:B------:R-:W4:Y:S04]  /*0710*/  LDG.E.S8 R7, desc[UR6][R6.64] ;  /* 0x0000000606077981 */ /* 0x000f28000c1e1300 */
[----:B------:R-:W4:Y:S04]  /*0720*/  LDG.E.S8 R10, desc[UR6][R10.64] ;  /* 0x000000060a0a7981 */ /* 0x000f28000c1e1300 */
[----:B------:R-:W5:Y:S01]  /*0730*/  LDG.E.S8 R5, desc[UR6][R4.64] ;  /* 0x0000000604057981 */ /* 0x000f62000c1e1300 */
[----:B------:R-:W-:Y:S01]  /*0740*/  IADD3 R2, P2, PT, R9, R2, RZ ;  /* 0x0000000209027210 */ /* 0x000fe20007f5e0ff */
[----:B------:R-:W-:Y:S01]  /*0750*/  BSSY.RECONVERGENT B0, `(.L_x_0) ;  /* 0x000000f000007945 */ /* 0x000fe20003800200 */
[----:B------:R-:W-:-:S03]  /*0760*/  PLOP3.LUT P0, PT, PT, PT, PT, 0x80, 0x8 ;  /* 0x000000000008781c */ /* 0x000fc60003f0f070 */
[----:B------:R-:W-:Y:S01]  /*0770*/  IMAD.X R3, RZ, RZ, R3, P2 ;  /* 0x000000ffff037224 */ /* 0x000fe200010e0603 */
[----:B--2---:R-:W-:-:S04]  /*0780*/  IADD3 R0, PT, PT, R18, R17, R0 ;  /* 0x0000001112007210 */ /* 0x004fc80007ffe000 */
[----:B---3--:R-:W-:-:S04]  /*0790*/  IADD3 R0, PT, PT, R12, R0, R21 ;  /* 0x000000000c007210 */ /* 0x008fc80007ffe015 */
[----:B----4-:R-:W-:-:S05]  /*07a0*/  IADD3 R0, PT, PT, R10, R0, R7 ;  /* 0x000000000a007210 */ /* 0x010fca0007ffe007 */
[----:B-----5:R-:W-:-:S05]  /*07b0*/  IMAD.IADD R0, R0, 0x1, R5 ;  /* 0x0000000100007824 */ /* 0x020fca00078e0205 */
[----:B------:R-:W-:-:S13]  /*07c0*/  ISETP.NE.AND P1, PT, R0, 0x3, PT ;  /* 0x000000030000780c */ /* 0x000fda0003f25270 */
[----:B------:R-:W-:Y:S05]  /*07d0*/  @!P1 BRA `(.L_x_1) ;  /* 0x0000000000189947 */ /* 0x000fea0003800000 */
[----:B------:R-:W-:-:S13]  /*07e0*/  ISETP.NE.AND P0, PT, R0, 0x2, PT ;  /* 0x000000020000780c */ /* 0x000fda0003f05270 */
[----:B------:R-:W-:Y:S05]  /*07f0*/  @P0 BRA `(.L_x_2) ;  /* 0x00000000000c0947 */ /* 0x000fea0003800000 */
[----:B------:R-:W2:Y:S02]  /*0800*/  LDG.E.U8 R0, desc[UR6][R2.64] ;  /* 0x0000000602007981 */ /* 0x000ea4000c1e1100 */
[----:B--2---:R-:W-:Y:S01]  /*0810*/  ISETP.NE.AND P0, PT, R0, RZ, PT ;  /* 0x000000ff0000720c */ /* 0x004fe20003f05270 */
[----:B------:R-:W-:-:S12]  /*0820*/  BRA `(.L_x_1) ;  /* 0x0000000000047947 */ /* 0x000fd80003800000 */
.L_x_2:
[----:B------:R-:W-:-:S13]  /*0830*/  PLOP3.LUT P0, PT, PT, PT, PT, 0x8, 0x80 ;  /* 0x000000000080781c */ /* 0x000fda0003f0e170 */
.L_x_1:
[----:B------:R-:W-:Y:S05]  /*0840*/  BSYNC.RECONVERGENT B0 ;  /* 0x0000000000007941 */ /* 0x000fea0003800200 */
.L_x_0:
[----:B------:R-:W-:-:S05]  /*0850*/  SEL R5, RZ, 0x1, !P0 ;  /* 0x00000001ff057807 */ /* 0x000fca0004000000 */
[----:B------:R-:W-:Y:S01]  /*0860*/  STG.E.U8 desc[UR6][R2.64], R5 ;  /* 0x0000000502007986 */ /* 0x000fe2000c101106 */
[----:B------:R-:W-:Y:S05]  /*0870*/  EXIT ;  /* 0x000000000000794d */ /* 0x000fea0003800000 */
.L_x_3:
[----:B------:R-:W-:-:S00]  /*0880*/  BRA `(.L_x_3) ;  /* 0xfffffffc00fc7947 */ /* 0x000fc0000383ffff */
[----:B------:R-:W-:-:S00]  /*0890*/  NOP ;  /* 0x0000000000007918 */ /* 0x000fc00000000000 */
        /* <DEDUP_REMOVED lines=14> */
.L_x_4:


//--------------------- .nv.shared.reserved.0     --------------------------
	.section	.nv.shared.reserved.0,"aw",@nobits
	.weak		__nv_reservedSMEM_offset_0_alias
	.size		__nv_reservedSMEM_offset_0_alias, 0, 64
	.other		__nv_reservedSMEM_offset_0_alias,@"STO_CUDA_RESERVED_SHARED STV_DEFAULT"
__nv_reservedSMEM_offset_0_alias:
	.zero		0
	.zero		64


//--------------------- .nv.constant0.lifeStep    --------------------------
	.section	.nv.constant0.lifeStep,"a",@progbits
	.sectionflags	@""
	.align	4
.nv.constant0.lifeStep:
	.zero		912


//--------------------- SYMBOLS --------------------------

	.type		.nv.reservedSmem.offset0,@object
	.size		.nv.reservedSmem.offset0,0x4
